	.headerflags	@"EF_CUDA_TEXMODE_UNIFIED EF_CUDA_64BIT_ADDRESS EF_CUDA_ACCELERATORS EF_CUDA_SM90 EF_CUDA_VIRTUAL_SM(EF_CUDA_SM90)"
	.elftype	@"ET_EXEC"


//--------------------- .nv.info                  --------------------------
	.section	.nv.info,"",@"SHT_CUDA_INFO"
	.align	4


	//----- nvinfo : EIATTR_REGCOUNT
	.align		4
        /*0000*/ 	.byte	0x04, 0x2f
        /*0002*/ 	.short	(.L_1 - .L_0)
	.align		4
.L_0:
        /*0004*/ 	.word	index@(triton_poi_fused_cat_41)
        /*0008*/ 	.word	0x00000020


	//----- nvinfo : EIATTR_MIN_STACK_SIZE
	.align		4
.L_1:
        /*000c*/ 	.byte	0x04, 0x12
        /*000e*/ 	.short	(.L_3 - .L_2)
	.align		4
.L_2:
        /*0010*/ 	.word	index@(triton_poi_fused_cat_41)
        /*0014*/ 	.word	0x00000000


	//----- nvinfo : EIATTR_FRAME_SIZE
	.align		4
.L_3:
        /*0018*/ 	.byte	0x04, 0x11
        /*001a*/ 	.short	(.L_5 - .L_4)
	.align		4
.L_4:
        /*001c*/ 	.word	index@(triton_poi_fused_cat_41)
        /*0020*/ 	.word	0x00000000


	//----- nvinfo : EIATTR_MIN_STACK_SIZE
	.align		4
.L_5:
        /*0024*/ 	.byte	0x04, 0x12
        /*0026*/ 	.short	(.L_7 - .L_6)
	.align		4
.L_6:
        /*0028*/ 	.word	index@(triton_poi_fused_cat_41)
        /*002c*/ 	.word	0x00000000
.L_7:


//--------------------- .nv.info.triton_poi_fused_cat_41 --------------------------
	.section	.nv.info.triton_poi_fused_cat_41,"",@"SHT_CUDA_INFO"
	.sectionflags	@""
	.align	4


	//----- nvinfo : EIATTR_CUDA_API_VERSION
	.align		4
        /*0000*/ 	.byte	0x04, 0x37
        /*0002*/ 	.short	(.L_9 - .L_8)
.L_8:
        /*0004*/ 	.word	0x0000007c


	//----- nvinfo : EIATTR_KPARAM_INFO
	.align		4
.L_9:
        /*0008*/ 	.byte	0x04, 0x17
        /*000a*/ 	.short	(.L_11 - .L_10)
.L_10:
        /*000c*/ 	.word	0x00000000
        /*0010*/ 	.short	0x0005
        /*0012*/ 	.short	0x0028
        /*0014*/ 	.byte	0x00, 0xf0, 0x11, 0x00


	//----- nvinfo : EIATTR_KPARAM_INFO
	.align		4
.L_11:
        /*0018*/ 	.byte	0x04, 0x17
        /*001a*/ 	.short	(.L_13 - .L_12)
.L_12:
        /*001c*/ 	.word	0x00000000
        /*0020*/ 	.short	0x0004
        /*0022*/ 	.short	0x0020
        /*0024*/ 	.byte	0x00, 0xf4, 0x21, 0x00


	//----- nvinfo : EIATTR_KPARAM_INFO
	.align		4
.L_13:
        /*0028*/ 	.byte	0x04, 0x17
        /*002a*/ 	.short	(.L_15 - .L_14)
.L_14:
        /*002c*/ 	.word	0x00000000
        /*0030*/ 	.short	0x0003
        /*0032*/ 	.short	0x0018
        /*0034*/ 	.byte	0x00, 0xf4, 0x21, 0x00


	//----- nvinfo : EIATTR_KPARAM_INFO
	.align		4
.L_15:
        /*0038*/ 	.byte	0x04, 0x17
        /*003a*/ 	.short	(.L_17 - .L_16)
.L_16:
        /*003c*/ 	.word	0x00000000
        /*0040*/ 	.short	0x0002
        /*0042*/ 	.short	0x0010
        /*0044*/ 	.byte	0x00, 0xf4, 0x21, 0x00


	//----- nvinfo : EIATTR_KPARAM_INFO
	.align		4
.L_17:
        /*0048*/ 	.byte	0x04, 0x17
        /*004a*/ 	.short	(.L_19 - .L_18)
.L_18:
        /*004c*/ 	.word	0x00000000
        /*0050*/ 	.short	0x0001
        /*0052*/ 	.short	0x0008
        /*0054*/ 	.byte	0x00, 0xf4, 0x21, 0x00


	//----- nvinfo : EIATTR_KPARAM_INFO
	.align		4
.L_19:
        /*0058*/ 	.byte	0x04, 0x17
        /*005a*/ 	.short	(.L_21 - .L_20)
.L_20:
        /*005c*/ 	.word	0x00000000
        /*0060*/ 	.short	0x0000
        /*0062*/ 	.short	0x0000
        /*0064*/ 	.byte	0x00, 0xf4, 0x21, 0x00


	//----- nvinfo : EIATTR_SPARSE_MMA_MASK
	.align		4
.L_21:
        /*0068*/ 	.byte	0x03, 0x50
        /*006a*/ 	.short	0x0000


	//----- nvinfo : EIATTR_MAXREG_COUNT
	.align		4
        /*006c*/ 	.byte	0x03, 0x1b
        /*006e*/ 	.short	0x00ff


	//----- nvinfo : EIATTR_EXIT_INSTR_OFFSETS
	.align		4
        /*0070*/ 	.byte	0x04, 0x1c
        /*0072*/ 	.short	(.L_23 - .L_22)


	//   ....[0]....
.L_22:
        /*0074*/ 	.word	0x00000ab0


	//----- nvinfo : EIATTR_REQNTID
	.align		4
.L_23:
        /*0078*/ 	.byte	0x04, 0x10
        /*007a*/ 	.short	(.L_25 - .L_24)
.L_24:
        /*007c*/ 	.word	0x00000080
        /*0080*/ 	.word	0x00000001
        /*0084*/ 	.word	0x00000001


	//----- nvinfo : EIATTR_CBANK_PARAM_SIZE
	.align		4
.L_25:
        /*0088*/ 	.byte	0x03, 0x19
        /*008a*/ 	.short	0x002c


	//----- nvinfo : EIATTR_PARAM_CBANK
	.align		4
        /*008c*/ 	.byte	0x04, 0x0a
        /*008e*/ 	.short	(.L_27 - .L_26)
	.align		4
.L_26:
        /*0090*/ 	.word	index@(.nv.constant0.triton_poi_fused_cat_41)
        /*0094*/ 	.short	0x0210
        /*0096*/ 	.short	0x002c


	//----- nvinfo : EIATTR_SW_WAR
	.align		4
.L_27:
        /*0098*/ 	.byte	0x04, 0x36
        /*009a*/ 	.short	(.L_29 - .L_28)
.L_28:
        /*009c*/ 	.word	0x00000008
.L_29:


//--------------------- .nv.callgraph             --------------------------
	.section	.nv.callgraph,"",@"SHT_CUDA_CALLGRAPH"
	.align	4
	.sectionentsize	8
	.align		4
        /*0000*/ 	.word	0x00000000
	.align		4
        /*0004*/ 	.word	0xffffffff
	.align		4
        /*0008*/ 	.word	0x00000000
	.align		4
        /*000c*/ 	.word	0xfffffffe
	.align		4
        /*0010*/ 	.word	0x00000000
	.align		4
        /*0014*/ 	.word	0xfffffffd
	.align		4
        /*0018*/ 	.word	0x00000000
	.align		4
        /*001c*/ 	.word	0xfffffffc


//--------------------- .text.triton_poi_fused_cat_41 --------------------------
	.section	.text.triton_poi_fused_cat_41,"ax",@progbits
	.sectionflags	@"SHF_BARRIERS=1"
	.align	128
        .global         triton_poi_fused_cat_41
        .type           triton_poi_fused_cat_41,@function
        .size           triton_poi_fused_cat_41,(.L_x_1 - triton_poi_fused_cat_41)
        .other          triton_poi_fused_cat_41,@"STO_CUDA_ENTRY STV_DEFAULT"
triton_poi_fused_cat_41:
.text.triton_poi_fused_cat_41:
[----:B------:R-:W-:Y:S01]  /*0000*/  LDC R1, c[0x0][0x28] ;  /* 0x00000a00ff017b82 */ /* 0x000fe20000000800 */
[----:B------:R-:W1:Y:S07]  /*0010*/  S2R R2, SR_TID.X ;  /* 0x0000000000027919 */ /* 0x000e6e0000002100 */
[----:B------:R-:W2:Y:S01]  /*0020*/  LDC.64 R16, c[0x0][0x218] ;  /* 0x00008600ff107b82 */ /* 0x000ea20000000a00 */
[----:B------:R-:W-:Y:S01]  /*0030*/  ULDC.64 UR4, c[0x0][0x210] ;  /* 0x0000840000047ab9 */ /* 0x000fe20000000a00 */
[----:B------:R-:W-:Y:S01]  /*0040*/  IMAD.MOV.U32 R8, RZ, RZ, RZ ;  /* 0x000000ffff087224 */ /* 0x000fe200078e00ff */
[----:B------:R-:W3:Y:S01]  /*0050*/  S2R R9, SR_CTAID.X ;  /* 0x0000000000097919 */ /* 0x000ee20000002500 */
[----:B------:R-:W-:-:S04]  /*0060*/  ULDC.64 UR6, c[0x0][0x208] ;  /* 0x0000820000067ab9 */ /* 0x000fc80000000a00 */
[----:B------:R-:W4:Y:S01]  /*0070*/  LDC.64 R10, c[0x0][0x220] ;  /* 0x00008800ff0a7b82 */ /* 0x000f220000000a00 */
[----:B-1----:R-:W-:Y:S02]  /*0080*/  IMAD.SHL.U32 R3, R2, 0x8, RZ ;  /* 0x0000000802037824 */ /* 0x002fe400078e00ff */
[----:B---3--:R-:W-:-:S03]  /*0090*/  IMAD.SHL.U32 R0, R9, 0x400, RZ ;  /* 0x0000040009007824 */ /* 0x008fc600078e00ff */
[----:B------:R-:W-:-:S04]  /*00a0*/  LOP3.LUT R3, R3, 0x3f8, RZ, 0xc0, !PT ;  /* 0x000003f803037812 */ /* 0x000fc800078ec0ff */
[----:B------:R-:W-:-:S04]  /*00b0*/  LOP3.LUT R18, R0, R3, RZ, 0xfc, !PT ;  /* 0x0000000300127212 */ /* 0x000fc800078efcff */
[----:B------:R-:W-:-:S04]  /*00c0*/  SHF.R.S32.HI R5, RZ, 0x1f, R18 ;  /* 0x0000001fff057819 */ /* 0x000fc80000011412 */
[CC--:B------:R-:W-:Y:S02]  /*00d0*/  LEA.HI R4, R5.reuse, R18.reuse, RZ, 0xc ;  /* 0x0000001205047211 */ /* 0x0c0fe400078f60ff */
[----:B------:R-:W-:Y:S02]  /*00e0*/  LEA.HI R5, R5, R18, RZ, 0x12 ;  /* 0x0000001205057211 */ /* 0x000fe400078f90ff */
[----:B------:R-:W-:Y:S02]  /*00f0*/  SHF.R.S32.HI R4, RZ, 0xc, R4 ;  /* 0x0000000cff047819 */ /* 0x000fe40000011404 */
[----:B------:R-:W-:Y:S02]  /*0100*/  SHF.R.S32.HI R21, RZ, 0x12, R5 ;  /* 0x00000012ff157819 */ /* 0x000fe40000011405 */
[----:B------:R-:W-:Y:S02]  /*0110*/  LEA.HI R6, R4, R4, RZ, 0x6 ;  /* 0x0000000404067211 */ /* 0x000fe400078f30ff */
[----:B------:R-:W-:Y:S01]  /*0120*/  LOP3.LUT R5, R5, 0xfffc0000, RZ, 0xc0, !PT ;  /* 0xfffc000005057812 */ /* 0x000fe200078ec0ff */
[----:B------:R-:W-:Y:S01]  /*0130*/  IMAD.SHL.U32 R21, R21, 0x20000, RZ ;  /* 0x0002000015157824 */ /* 0x000fe200078e00ff */
[----:B------:R-:W-:-:S02]  /*0140*/  LOP3.LUT R19, R6, 0xffffffc0, RZ, 0xc0, !PT ;  /* 0xffffffc006137812 */ /* 0x000fc400078ec0ff */
[----:B------:R-:W-:Y:S02]  /*0150*/  CS2R R6, SRZ ;  /* 0x0000000000067805 */ /* 0x000fe4000001ff00 */
[----:B------:R-:W-:Y:S01]  /*0160*/  IADD3 R13, R21, R18, -R5 ;  /* 0x00000012150d7210 */ /* 0x000fe20007ffe805 */
[----:B------:R-:W-:Y:S01]  /*0170*/  IMAD.IADD R19, R4, 0x1, -R19 ;  /* 0x0000000104137824 */ /* 0x000fe200078e0a13 */
[----:B------:R-:W-:Y:S02]  /*0180*/  CS2R R4, SRZ ;  /* 0x0000000000047805 */ /* 0x000fe4000001ff00 */
[----:B------:R-:W-:Y:S01]  /*0190*/  IADD3 R26, P0, R13, UR4, RZ ;  /* 0x000000040d1a7c10 */ /* 0x000fe2000ff1e0ff */
[----:B--2---:R-:W-:Y:S01]  /*01a0*/  IMAD.WIDE R22, R13, 0x4, R16 ;  /* 0x000000040d167825 */ /* 0x004fe200078e0210 */
[----:B------:R-:W-:Y:S02]  /*01b0*/  ISETP.GE.AND P1, PT, R19, 0x20, PT ;  /* 0x000000201300780c */ /* 0x000fe40003f26270 */
[----:B------:R-:W-:Y:S01]  /*01c0*/  LEA.HI.X.SX32 R27, R13, UR5, 0x1, P0 ;  /* 0x000000050d1b7c11 */ /* 0x000fe200080f0eff */
[----:B----4-:R-:W-:Y:S01]  /*01d0*/  IMAD.WIDE R10, R19, 0x4, R10 ;  /* 0x00000004130a7825 */ /* 0x010fe200078e020a */
[----:B------:R-:W-:-:S02]  /*01e0*/  CS2R R12, SRZ ;  /* 0x00000000000c7805 */ /* 0x000fc4000001ff00 */
[----:B------:R-:W-:Y:S02]  /*01f0*/  CS2R R14, SRZ ;  /* 0x00000000000e7805 */ /* 0x000fe4000001ff00 */
[----:B------:R-:W-:Y:S01]  /*0200*/  SHF.R.S32.HI R9, RZ, 0x15, R9 ;  /* 0x00000015ff097819 */ /* 0x000fe20000011409 */
[----:B------:R-:W-:Y:S01]  /*0210*/  IMAD.MOV.U32 R20, RZ, RZ, RZ ;  /* 0x000000ffff147224 */ /* 0x000fe200078e00ff */
[----:B------:R-:W-:Y:S01]  /*0220*/  LOP3.LUT R24, R0, 0x4, R3, 0xfe, !PT ;  /* 0x0000000400187812 */ /* 0x000fe200078efe03 */
[----:B------:R-:W-:Y:S02]  /*0230*/  IMAD.MOV.U32 R28, RZ, RZ, RZ ;  /* 0x000000ffff1c7224 */ /* 0x000fe400078e00ff */
[----:B------:R-:W-:Y:S01]  /*0240*/  IMAD.MOV.U32 R25, RZ, RZ, RZ ;  /* 0x000000ffff197224 */ /* 0x000fe200078e00ff */
[----:B------:R-:W-:Y:S01]  /*0250*/  SHF.R.S32.HI R29, RZ, 0x1f, R18 ;  /* 0x0000001fff1d7819 */ /* 0x000fe20000011412 */
[----:B------:R1:W2:Y:S01]  /*0260*/  @!P1 LDG.E.128 R4, desc[UR6][R22.64] ;  /* 0x0000000616049981 */ /* 0x0002a2000c1e1d00 */
[----:B------:R-:W-:-:S03]  /*0270*/  ULDC.64 UR4, c[0x0][0x228] ;  /* 0x00008a0000047ab9 */ /* 0x000fc60000000a00 */
[----:B------:R-:W3:Y:S04]  /*0280*/  @!P1 LDG.E.EL R8, desc[UR6][R10.64] ;  /* 0x000000060a089981 */ /* 0x000ee8000c2e1900 */
[----:B------:R4:W5:Y:S04]  /*0290*/  @!P1 LDG.E.64 R12, desc[UR6][R26.64] ;  /* 0x000000061a0c9981 */ /* 0x000968000c1e1b00 */
[----:B------:R-:W5:Y:S04]  /*02a0*/  @!P1 LDG.E.EL R15, desc[UR6][R10.64] ;  /* 0x000000060a0f9981 */ /* 0x000f68000c2e1900 */
[----:B------:R-:W5:Y:S01]  /*02b0*/  @!P1 LDG.E.EL R14, desc[UR6][R10.64] ;  /* 0x000000060a0e9981 */ /* 0x000f62000c2e1900 */
[----:B------:R-:W-:Y:S01]  /*02c0*/  SGXT R9, R9, 0x1 ;  /* 0x000000010909781a */ /* 0x000fe20000000200 */
[----:B-1----:R-:W-:Y:S01]  /*02d0*/  IMAD.SHL.U32 R23, R19, 0x1000, RZ ;  /* 0x0000100013177824 */ /* 0x002fe200078e00ff */
[----:B----4-:R-:W-:Y:S01]  /*02e0*/  CS2R R26, SRZ ;  /* 0x00000000001a7805 */ /* 0x010fe2000001ff00 */
[----:B------:R-:W4:Y:S01]  /*02f0*/  @!P1 LDG.E.EL R20, desc[UR6][R10.64] ;  /* 0x000000060a149981 */ /* 0x000f22000c2e1900 */
[----:B------:R-:W-:-:S03]  /*0300*/  LEA.HI R9, R9, R24, RZ, 0xc ;  /* 0x0000001809097211 */ /* 0x000fc600078f60ff */
[----:B------:R-:W4:Y:S01]  /*0310*/  @!P1 LDG.E.EL R28, desc[UR6][R10.64] ;  /* 0x000000060a1c9981 */ /* 0x000f22000c2e1900 */
[----:B------:R-:W-:-:S03]  /*0320*/  LOP3.LUT R9, R9, 0xfffff000, RZ, 0xc0, !PT ;  /* 0xfffff00009097812 */ /* 0x000fc600078ec0ff */
[----:B------:R-:W4:Y:S01]  /*0330*/  @!P1 LDG.E.EL R27, desc[UR6][R10.64] ;  /* 0x000000060a1b9981 */ /* 0x000f22000c2e1900 */
[----:B------:R-:W-:-:S03]  /*0340*/  IADD3 R24, R21, R24, -R9 ;  /* 0x0000001815187210 */ /* 0x000fc60007ffe809 */
[----:B------:R-:W4:Y:S02]  /*0350*/  @!P1 LDG.E.EL R25, desc[UR6][R10.64] ;  /* 0x000000060a199981 */ /* 0x000f24000c2e1900 */
[----:B------:R-:W-:Y:S02]  /*0360*/  IMAD.IADD R9, R23, 0x1, R24 ;  /* 0x0000000117097824 */ /* 0x000fe400078e0218 */
[----:B------:R1:W4:Y:S02]  /*0370*/  @!P1 LDG.E.EL R26, desc[UR6][R10.64] ;  /* 0x000000060a1a9981 */ /* 0x000324000c2e1900 */
[----:B------:R-:W-:Y:S01]  /*0380*/  IMAD.WIDE R16, R9, 0x4, R16 ;  /* 0x0000000409107825 */ /* 0x000fe200078e0210 */
[----:B------:R-:W-:Y:S02]  /*0390*/  LEA.HI R18, R29, R18, RZ, 0xc ;  /* 0x000000121d127211 */ /* 0x000fe400078f60ff */
[----:B-1----:R-:W-:Y:S02]  /*03a0*/  CS2R R10, SRZ ;  /* 0x00000000000a7805 */ /* 0x002fe4000001ff00 */
[----:B--2---:R-:W-:-:S02]  /*03b0*/  SEL R4, R4, RZ, !P1 ;  /* 0x000000ff04047207 */ /* 0x004fc40004800000 */
[----:B---3--:R-:W-:Y:S02]  /*03c0*/  SEL R21, R8, RZ, !P1 ;  /* 0x000000ff08157207 */ /* 0x008fe40004800000 */
[----:B-----5:R-:W-:-:S03]  /*03d0*/  SEL R12, R12, RZ, !P1 ;  /* 0x000000ff0c0c7207 */ /* 0x020fc60004800000 */
[----:B------:R-:W-:Y:S01]  /*03e0*/  FADD R21, R4, R21 ;  /* 0x0000001504157221 */ /* 0x000fe20000000000 */
[----:B------:R-:W-:-:S04]  /*03f0*/  PRMT R4, R12, 0x7770, RZ ;  /* 0x000077700c047816 */ /* 0x000fc800000000ff */
[----:B------:R-:W-:Y:S02]  /*0400*/  ISETP.NE.AND P5, PT, R4, RZ, PT ;  /* 0x000000ff0400720c */ /* 0x000fe40003fa5270 */
[----:B------:R-:W-:Y:S02]  /*0410*/  PRMT R4, R12, 0x7772, RZ ;  /* 0x000077720c047816 */ /* 0x000fe400000000ff */
[----:B------:R-:W-:Y:S02]  /*0420*/  CS2R R8, SRZ ;  /* 0x0000000000087805 */ /* 0x000fe4000001ff00 */
[----:B------:R-:W-:Y:S02]  /*0430*/  ISETP.NE.AND P4, PT, R4, RZ, PT ;  /* 0x000000ff0400720c */ /* 0x000fe40003f85270 */
[----:B------:R-:W-:Y:S02]  /*0440*/  LOP3.LUT R4, R0, R3, RZ, 0xfc, !PT ;  /* 0x0000000300047212 */ /* 0x000fe400078efcff */
[----:B------:R1:W2:Y:S02]  /*0450*/  @!P1 LDG.E.128 R8, desc[UR6][R16.64] ;  /* 0x0000000610089981 */ /* 0x0002a4000c1e1d00 */
[----:B------:R-:W-:-:S02]  /*0460*/  LEA.HI R29, R29, R4, RZ, 0x12 ;  /* 0x000000041d1d7211 */ /* 0x000fc400078f90ff */
[C---:B------:R-:W-:Y:S02]  /*0470*/  PRMT R22, R12.reuse, 0x7771, RZ ;  /* 0x000077710c167816 */ /* 0x040fe400000000ff */
[----:B------:R-:W-:Y:S02]  /*0480*/  PRMT R12, R12, 0x7773, RZ ;  /* 0x000077730c0c7816 */ /* 0x000fe400000000ff */
[----:B------:R-:W-:Y:S02]  /*0490*/  SHF.R.S32.HI R29, RZ, 0x12, R29 ;  /* 0x00000012ff1d7819 */ /* 0x000fe4000001141d */
[----:B-1----:R-:W-:Y:S02]  /*04a0*/  LOP3.LUT R17, R18, 0xfffff000, RZ, 0xc0, !PT ;  /* 0xfffff00012117812 */ /* 0x002fe400078ec0ff */
[----:B------:R-:W-:Y:S01]  /*04b0*/  ISETP.NE.AND P2, PT, R12, RZ, PT ;  /* 0x000000ff0c00720c */ /* 0x000fe20003f45270 */
[----:B------:R-:W-:Y:S02]  /*04c0*/  IMAD.SHL.U32 R12, R29, 0x20000, RZ ;  /* 0x000200001d0c7824 */ /* 0x000fe400078e00ff */
[----:B------:R-:W-:Y:S01]  /*04d0*/  IMAD.IADD R4, R4, 0x1, -R17 ;  /* 0x0000000104047824 */ /* 0x000fe200078e0a11 */
[----:B------:R-:W-:-:S02]  /*04e0*/  SEL R18, R13, RZ, !P1 ;  /* 0x000000ff0d127207 */ /* 0x000fc40004800000 */
[----:B------:R-:W-:Y:S02]  /*04f0*/  SHF.R.S32.HI R17, RZ, 0x1f, R23 ;  /* 0x0000001fff117819 */ /* 0x000fe40000011417 */
[----:B------:R-:W-:Y:S02]  /*0500*/  SHF.R.S32.HI R13, RZ, 0x1f, R4 ;  /* 0x0000001fff0d7819 */ /* 0x000fe40000011404 */
[--C-:B------:R-:W-:Y:S02]  /*0510*/  IADD3 R4, P0, P3, R4, R23, R12.reuse ;  /* 0x0000001704047210 */ /* 0x100fe40007b1e00c */
[----:B------:R-:W-:Y:S02]  /*0520*/  SHF.R.S32.HI R12, RZ, 0x1f, R12 ;  /* 0x0000001fff0c7819 */ /* 0x000fe4000001140c */
[----:B------:R-:W-:Y:S01]  /*0530*/  ISETP.NE.AND P6, PT, R22, RZ, PT ;  /* 0x000000ff1600720c */ /* 0x000fe20003fc5270 */
[----:B------:R-:W-:Y:S01]  /*0540*/  @!P5 FMUL R21, R21, 0.10000000149011611938 ;  /* 0x3dcccccd1515d820 */ /* 0x000fe20000400000 */
[----:B------:R-:W-:-:S02]  /*0550*/  IADD3.X R13, R13, R17, R12, P0, P3 ;  /* 0x000000110d0d7210 */ /* 0x000fc400007e640c */
[----:B------:R-:W-:Y:S02]  /*0560*/  ISETP.GT.AND P0, PT, R19, 0x1f, PT ;  /* 0x0000001f1300780c */ /* 0x000fe40003f04270 */
[----:B------:R-:W-:Y:S02]  /*0570*/  IADD3 R19, P5, R23, R24, RZ ;  /* 0x0000001817137210 */ /* 0x000fe40007fbe0ff */
[----:B------:R-:W-:Y:S02]  /*0580*/  SEL R5, R5, RZ, !P1 ;  /* 0x000000ff05057207 */ /* 0x000fe40004800000 */
[----:B------:R-:W-:Y:S02]  /*0590*/  SEL R22, R15, RZ, !P1 ;  /* 0x000000ff0f167207 */ /* 0x000fe40004800000 */
[----:B------:R-:W-:Y:S02]  /*05a0*/  LEA.HI.X.SX32 R24, R24, R17, 0x1, P5 ;  /* 0x0000001118187211 */ /* 0x000fe400028f0eff */
[----:B------:R-:W-:Y:S01]  /*05b0*/  PRMT R12, R18, 0x7770, RZ ;  /* 0x00007770120c7816 */ /* 0x000fe200000000ff */
[----:B------:R-:W-:Y:S01]  /*05c0*/  FADD R22, R5, R22 ;  /* 0x0000001605167221 */ /* 0x000fe20000000000 */
[----:B------:R-:W-:-:S02]  /*05d0*/  LEA R16, P5, R4, UR4, 0x2 ;  /* 0x0000000404107c11 */ /* 0x000fc4000f8a10ff */
[----:B------:R-:W-:Y:S02]  /*05e0*/  SEL R6, R6, RZ, !P1 ;  /* 0x000000ff06067207 */ /* 0x000fe40004800000 */
[----:B------:R-:W-:Y:S02]  /*05f0*/  SEL R23, R14, RZ, !P1 ;  /* 0x000000ff0e177207 */ /* 0x000fe40004800000 */
[----:B------:R-:W-:Y:S02]  /*0600*/  CS2R R14, SRZ ;  /* 0x00000000000e7805 */ /* 0x000fe4000001ff00 */
[----:B------:R-:W-:Y:S01]  /*0610*/  ISETP.NE.AND P3, PT, R12, RZ, PT ;  /* 0x000000ff0c00720c */ /* 0x000fe20003f65270 */
[----:B------:R-:W-:Y:S01]  /*0620*/  @!P6 FMUL R22, R22, 0.10000000149011611938 ;  /* 0x3dcccccd1616e820 */ /* 0x000fe20000400000 */
[----:B------:R-:W-:Y:S02]  /*0630*/  LEA.HI.X R17, R4, UR5, R13, 0x2, P5 ;  /* 0x0000000504117c11 */ /* 0x000fe4000a8f140d */
[----:B------:R-:W-:Y:S01]  /*0640*/  CS2R R12, SRZ ;  /* 0x00000000000c7805 */ /* 0x000fe2000001ff00 */
[----:B------:R-:W-:Y:S01]  /*0650*/  FADD R23, R6, R23 ;  /* 0x0000001706177221 */ /* 0x000fe20000000000 */
[----:B------:R-:W-:-:S02]  /*0660*/  PRMT R5, R18, 0x7771, RZ ;  /* 0x0000777112057816 */ /* 0x000fc400000000ff */
[----:B------:R-:W-:Y:S02]  /*0670*/  LEA R4, P6, R19, UR4, 0x2 ;  /* 0x0000000413047c11 */ /* 0x000fe4000f8c10ff */
[C---:B------:R-:W-:Y:S01]  /*0680*/  PRMT R6, R18.reuse, 0x7772, RZ ;  /* 0x0000777212067816 */ /* 0x040fe200000000ff */
[----:B------:R1:W3:Y:S01]  /*0690*/  @P0 LDG.E.128 R12, desc[UR6][R16.64+-0x80000] ;  /* 0xf8000006100c0981 */ /* 0x0002e2000c1e1d00 */
[----:B------:R-:W-:Y:S02]  /*06a0*/  PRMT R18, R18, 0x7773, RZ ;  /* 0x0000777312127816 */ /* 0x000fe400000000ff */
[----:B------:R-:W-:Y:S02]  /*06b0*/  ISETP.NE.AND P5, PT, R5, RZ, PT ;  /* 0x000000ff0500720c */ /* 0x000fe40003fa5270 */
[----:B------:R-:W-:Y:S02]  /*06c0*/  LEA.HI.X R5, R19, UR5, R24, 0x2, P6 ;  /* 0x0000000513057c11 */ /* 0x000fe4000b0f1418 */
[----:B------:R-:W-:-:S02]  /*06d0*/  ISETP.NE.AND P6, PT, R18, RZ, PT ;  /* 0x000000ff1200720c */ /* 0x000fc40003fc5270 */
[----:B------:R-:W-:Y:S02]  /*06e0*/  CS2R R18, SRZ ;  /* 0x0000000000127805 */ /* 0x000fe4000001ff00 */
[----:B-1----:R-:W-:-:S06]  /*06f0*/  CS2R R16, SRZ ;  /* 0x0000000000107805 */ /* 0x002fcc000001ff00 */
[----:B------:R1:W5:Y:S01]  /*0700*/  @P0 LDG.E.128 R16, desc[UR6][R4.64+-0x80000] ;  /* 0xf800000604100981 */ /* 0x000362000c1e1d00 */
[----:B------:R-:W1:Y:S01]  /*0710*/  S2UR UR5, SR_CgaCtaId ;  /* 0x00000000000579c3 */ /* 0x000e620000008800 */
[----:B----4-:R-:W-:Y:S01]  /*0720*/  SEL R24, R20, RZ, !P1 ;  /* 0x000000ff14187207 */ /* 0x010fe20004800000 */
[----:B------:R-:W-:Y:S01]  /*0730*/  @!P4 FMUL R23, R23, 0.10000000149011611938 ;  /* 0x3dcccccd1717c820 */ /* 0x000fe20000400000 */
[----:B------:R-:W4:Y:S01]  /*0740*/  S2R R20, SR_TID.X ;  /* 0x0000000000147919 */ /* 0x000f220000002100 */
[----:B------:R-:W-:Y:S02]  /*0750*/  ISETP.NE.AND P4, PT, R6, RZ, PT ;  /* 0x000000ff0600720c */ /* 0x000fe40003f85270 */
[----:B------:R-:W-:Y:S02]  /*0760*/  SEL R7, R7, RZ, !P1 ;  /* 0x000000ff07077207 */ /* 0x000fe40004800000 */
[----:B------:R-:W-:Y:S02]  /*0770*/  SEL R6, R27, RZ, !P1 ;  /* 0x000000ff1b067207 */ /* 0x000fe40004800000 */
[----:B-1----:R-:W-:Y:S01]  /*0780*/  SEL R5, R28, RZ, !P1 ;  /* 0x000000ff1c057207 */ /* 0x002fe20004800000 */
[----:B------:R-:W-:Y:S01]  /*0790*/  FADD R24, R7, R24 ;  /* 0x0000001807187221 */ /* 0x000fe20000000000 */
[----:B------:R-:W-:-:S02]  /*07a0*/  SEL R25, R25, RZ, !P1 ;  /* 0x000000ff19197207 */ /* 0x000fc40004800000 */
[----:B------:R-:W-:Y:S01]  /*07b0*/  SEL R26, R26, RZ, !P1 ;  /* 0x000000ff1a1a7207 */ /* 0x000fe20004800000 */
[----:B------:R-:W-:Y:S01]  /*07c0*/  UMOV UR4, 0x400 ;  /* 0x0000040000047882 */ /* 0x000fe20000000000 */
[----:B------:R-:W-:Y:S01]  /*07d0*/  @!P2 FMUL R24, R24, 0.10000000149011611938 ;  /* 0x3dcccccd1818a820 */ /* 0x000fe20000400000 */
[----:B0-----:R-:W-:Y:S01]  /*07e0*/  UPRMT UR4, UR5, 0x654, UR4 ;  /* 0x0000065405047896 */ /* 0x001fe20008000004 */
[----:B----4-:R-:W-:-:S05]  /*07f0*/  IMAD.SHL.U32 R20, R20, 0x4, RZ ;  /* 0x0000000414147824 */ /* 0x010fca00078e00ff */
[----:B------:R-:W-:Y:S01]  /*0800*/  LOP3.LUT R20, R20, 0x1fc, RZ, 0xc0, !PT ;  /* 0x000001fc14147812 */ /* 0x000fe200078ec0ff */
[----:B------:R-:W-:Y:S01]  /*0810*/  IMAD.SHL.U32 R2, R2, 0x4, RZ ;  /* 0x0000000402027824 */ /* 0x000fe200078e00ff */
[----:B--2---:R-:W-:Y:S02]  /*0820*/  SEL R8, R8, RZ, !P1 ;  /* 0x000000ff08087207 */ /* 0x004fe40004800000 */
[----:B------:R-:W-:Y:S02]  /*0830*/  SEL R9, R9, RZ, !P1 ;  /* 0x000000ff09097207 */ /* 0x000fe40004800000 */
[----:B------:R-:W-:Y:S02]  /*0840*/  SEL R10, R10, RZ, !P1 ;  /* 0x000000ff0a0a7207 */ /* 0x000fe40004800000 */
[----:B------:R-:W-:Y:S01]  /*0850*/  SEL R11, R11, RZ, !P1 ;  /* 0x000000ff0b0b7207 */ /* 0x000fe20004800000 */
[----:B------:R-:W-:Y:S01]  /*0860*/  FADD R4, R8, R5 ;  /* 0x0000000508047221 */ /* 0x000fe20000000000 */
[----:B------:R-:W-:Y:S01]  /*0870*/  FADD R5, R9, R6 ;  /* 0x0000000609057221 */ /* 0x000fe20000000000 */
[----:B------:R-:W-:-:S02]  /*0880*/  FADD R6, R10, R25 ;  /* 0x000000190a067221 */ /* 0x000fc40000000000 */
[----:B------:R-:W-:Y:S01]  /*0890*/  FADD R7, R11, R26 ;  /* 0x0000001a0b077221 */ /* 0x000fe20000000000 */
[----:B------:R-:W-:Y:S01]  /*08a0*/  @!P3 FMUL R4, R4, 0.10000000149011611938 ;  /* 0x3dcccccd0404b820 */ /* 0x000fe20000400000 */
[----:B------:R-:W-:Y:S01]  /*08b0*/  @!P5 FMUL R5, R5, 0.10000000149011611938 ;  /* 0x3dcccccd0505d820 */ /* 0x000fe20000400000 */
[----:B------:R-:W-:Y:S01]  /*08c0*/  @!P4 FMUL R6, R6, 0.10000000149011611938 ;  /* 0x3dcccccd0606c820 */ /* 0x000fe20000400000 */
[----:B------:R-:W-:Y:S01]  /*08d0*/  @!P6 FMUL R7, R7, 0.10000000149011611938 ;  /* 0x3dcccccd0707e820 */ /* 0x000fe20000400000 */
[----:B---3--:R-:W-:Y:S02]  /*08e0*/  SEL R13, R13, RZ, P0 ;  /* 0x000000ff0d0d7207 */ /* 0x008fe40000000000 */
[----:B------:R-:W-:Y:S02]  /*08f0*/  SEL R12, R12, RZ, P0 ;  /* 0x000000ff0c0c7207 */ /* 0x000fe40000000000 */
[----:B------:R-:W-:Y:S02]  /*0900*/  SEL R14, R14, RZ, P0 ;  /* 0x000000ff0e0e7207 */ /* 0x000fe40000000000 */
[----:B------:R-:W-:-:S02]  /*0910*/  SEL R15, R15, RZ, P0 ;  /* 0x000000ff0f0f7207 */ /* 0x000fc40000000000 */
[----:B------:R-:W-:Y:S02]  /*0920*/  SEL R9, R22, R13, !P1 ;  /* 0x0000000d16097207 */ /* 0x000fe40004800000 */
[----:B------:R-:W-:Y:S02]  /*0930*/  SEL R8, R21, R12, !P1 ;  /* 0x0000000c15087207 */ /* 0x000fe40004800000 */
[----:B------:R-:W-:Y:S02]  /*0940*/  SEL R10, R23, R14, !P1 ;  /* 0x0000000e170a7207 */ /* 0x000fe40004800000 */
[----:B------:R-:W-:Y:S02]  /*0950*/  SEL R11, R24, R15, !P1 ;  /* 0x0000000f180b7207 */ /* 0x000fe40004800000 */
[----:B-----5:R-:W-:Y:S02]  /*0960*/  @P1 SEL R4, R16, RZ, P0 ;  /* 0x000000ff10041207 */ /* 0x020fe40000000000 */
[----:B------:R-:W-:-:S02]  /*0970*/  @P1 SEL R5, R17, RZ, P0 ;  /* 0x000000ff11051207 */ /* 0x000fc40000000000 */
[----:B------:R-:W-:Y:S02]  /*0980*/  @P1 SEL R6, R18, RZ, P0 ;  /* 0x000000ff12061207 */ /* 0x000fe40000000000 */
[----:B------:R-:W-:Y:S02]  /*0990*/  LEA R22, R3, UR4, 0x2 ;  /* 0x0000000403167c11 */ /* 0x000fe4000f8e10ff */
[----:B------:R-:W-:-:S03]  /*09a0*/  @P1 SEL R7, R19, RZ, P0 ;  /* 0x000000ff13071207 */ /* 0x000fc60000000000 */
[----:B------:R0:W-:Y:S04]  /*09b0*/  STS.128 [R22], R8 ;  /* 0x0000000816007388 */ /* 0x0001e80000000c00 */
[----:B------:R-:W-:Y:S01]  /*09c0*/  STS.128 [R22+0x10], R4 ;  /* 0x0000100416007388 */ /* 0x000fe20000000c00 */
[----:B------:R-:W-:Y:S01]  /*09d0*/  LEA R23, R20, UR4, 0x2 ;  /* 0x0000000414177c11 */ /* 0x000fe2000f8e10ff */
[----:B------:R-:W-:Y:S01]  /*09e0*/  ULDC.64 UR4, c[0x0][0x230] ;  /* 0x00008c0000047ab9 */ /* 0x000fe20000000a00 */
[----:B------:R-:W1:Y:S08]  /*09f0*/  LDC.64 R20, c[0x0][0x230] ;  /* 0x00008c00ff147b82 */ /* 0x000e700000000a00 */
[----:B------:R-:W-:Y:S01]  /*0a00*/  BAR.SYNC.DEFER_BLOCKING 0x0 ;  /* 0x0000000000007b1d */ /* 0x000fe20000010000 */
[----:B------:R-:W-:-:S05]  /*0a10*/  LOP3.LUT R3, R2, 0x1fc, RZ, 0xc0, !PT ;  /* 0x000001fc02037812 */ /* 0x000fca00078ec0ff */
[----:B------:R-:W2:Y:S04]  /*0a20*/  LDS.128 R16, [R23] ;  /* 0x0000000017107984 */ /* 0x000ea80000000c00 */
[----:B------:R-:W3:Y:S01]  /*0a30*/  LDS.128 R12, [R23+0x800] ;  /* 0x00080000170c7984 */ /* 0x000ee20000000c00 */
[----:B------:R-:W-:Y:S02]  /*0a40*/  LOP3.LUT R3, R0, R3, RZ, 0xfc, !PT ;  /* 0x0000000300037212 */ /* 0x000fe400078efcff */
[----:B------:R-:W-:Y:S02]  /*0a50*/  SHF.R.S32.HI R0, RZ, 0x1f, R0 ;  /* 0x0000001fff007819 */ /* 0x000fe40000011400 */
[----:B0-----:R-:W-:-:S04]  /*0a60*/  LEA R8, P0, R3, UR4, 0x2 ;  /* 0x0000000403087c11 */ /* 0x001fc8000f8010ff */
[C---:B------:R-:W-:Y:S01]  /*0a70*/  LEA.HI.X R9, R3.reuse, UR5, R0, 0x2, P0 ;  /* 0x0000000503097c11 */ /* 0x040fe200080f1400 */
[----:B-1----:R-:W-:-:S05]  /*0a80*/  IMAD.WIDE R2, R3, 0x4, R20 ;  /* 0x0000000403027825 */ /* 0x002fca00078e0214 */
[----:B--2---:R-:W-:Y:S04]  /*0a90*/  STG.E.128 desc[UR6][R2.64], R16 ;  /* 0x0000001002007986 */ /* 0x004fe8000c101d06 */
[----:B---3--:R-:W-:Y:S01]  /*0aa0*/  STG.E.128 desc[UR6][R8.64+0x800], R12 ;  /* 0x0008000c08007986 */ /* 0x008fe2000c101d06 */
[----:B------:R-:W-:Y:S05]  /*0ab0*/  EXIT ;  /* 0x000000000000794d */ /* 0x000fea0003800000 */
.L_x_0:
[----:B------:R-:W-:-:S00]  /*0ac0*/  BRA `(.L_x_0) ;  /* 0xfffffffc00fc7947 */ /* 0x000fc0000383ffff */
[----:B------:R-:W-:-:S00]  /*0ad0*/  NOP ;  /* 0x0000000000007918 */ /* 0x000fc00000000000 */
        /* <DEDUP_REMOVED lines=10> */
.L_x_1:


//--------------------- .nv.shared.triton_poi_fused_cat_41 --------------------------
	.section	.nv.shared.triton_poi_fused_cat_41,"aw",@nobits
	.sectionflags	@""
	.align	16
	.zero		1024


//--------------------- .nv.constant0.triton_poi_fused_cat_41 --------------------------
	.section	.nv.constant0.triton_poi_fused_cat_41,"a",@progbits
	.sectionflags	@""
	.align	4
.nv.constant0.triton_poi_fused_cat_41:
	.zero		572
